//
// Generated by NVIDIA NVVM Compiler
//
// Compiler Build ID: CL-36424714
// Cuda compilation tools, release 13.0, V13.0.88
// Based on NVVM 20.0.0
//

.version 9.0
.target sm_100
.address_size 64

	// .globl	_Z20tiled_mat_mul_kernelPfS_S_iii
.extern .func __assertfail
(
	.param .b64 __assertfail_param_0,
	.param .b64 __assertfail_param_1,
	.param .b32 __assertfail_param_2,
	.param .b64 __assertfail_param_3,
	.param .b64 __assertfail_param_4
)
;
.global .align 1 .b8 __unnamed_1[68] = {118, 111, 105, 100, 32, 116, 105, 108, 101, 100, 95, 109, 97, 116, 95, 109, 117, 108, 95, 107, 101, 114, 110, 101, 108, 40, 102, 108, 111, 97, 116, 32, 42, 44, 32, 102, 108, 111, 97, 116, 32, 42, 44, 32, 102, 108, 111, 97, 116, 32, 42, 44, 32, 105, 110, 116, 44, 32, 105, 110, 116, 44, 32, 105, 110, 116, 41};
// _ZZ20tiled_mat_mul_kernelPfS_S_iiiE4sh_A has been demoted
// _ZZ20tiled_mat_mul_kernelPfS_S_iiiE4sh_B has been demoted
.global .align 1 .b8 $str[25] = {84, 73, 76, 69, 95, 87, 73, 68, 84, 72, 32, 61, 61, 32, 98, 108, 111, 99, 107, 68, 105, 109, 46, 120};
.global .align 1 .b8 $str$1[27] = {47, 116, 109, 112, 47, 115, 97, 115, 115, 95, 99, 117, 95, 101, 119, 54, 112, 122, 54, 52, 95, 47, 107, 46, 99, 117};
.global .align 1 .b8 $str$2[25] = {84, 73, 76, 69, 95, 87, 73, 68, 84, 72, 32, 61, 61, 32, 98, 108, 111, 99, 107, 68, 105, 109, 46, 121};

.visible .entry _Z20tiled_mat_mul_kernelPfS_S_iii(
	.param .u64 .ptr .align 1 _Z20tiled_mat_mul_kernelPfS_S_iii_param_0,
	.param .u64 .ptr .align 1 _Z20tiled_mat_mul_kernelPfS_S_iii_param_1,
	.param .u64 .ptr .align 1 _Z20tiled_mat_mul_kernelPfS_S_iii_param_2,
	.param .u32 _Z20tiled_mat_mul_kernelPfS_S_iii_param_3,
	.param .u32 _Z20tiled_mat_mul_kernelPfS_S_iii_param_4,
	.param .u32 _Z20tiled_mat_mul_kernelPfS_S_iii_param_5
)
{
	.reg .pred 	%p<14>;
	.reg .b32 	%r<36>;
	.reg .b32 	%f<115>;
	.reg .b64 	%rd<25>;
	// demoted variable
	.shared .align 4 .b8 _ZZ20tiled_mat_mul_kernelPfS_S_iiiE4sh_A[4096];
	// demoted variable
	.shared .align 4 .b8 _ZZ20tiled_mat_mul_kernelPfS_S_iiiE4sh_B[4096];
	ld.param.u64 	%rd3, [_Z20tiled_mat_mul_kernelPfS_S_iii_param_0];
	ld.param.u64 	%rd4, [_Z20tiled_mat_mul_kernelPfS_S_iii_param_1];
	ld.param.u64 	%rd5, [_Z20tiled_mat_mul_kernelPfS_S_iii_param_2];
	ld.param.u32 	%r15, [_Z20tiled_mat_mul_kernelPfS_S_iii_param_3];
	ld.param.u32 	%r16, [_Z20tiled_mat_mul_kernelPfS_S_iii_param_4];
	ld.param.u32 	%r17, [_Z20tiled_mat_mul_kernelPfS_S_iii_param_5];
	mov.u32 	%r18, %ntid.x;
	setp.eq.s32 	%p1, %r18, 32;
	@%p1 bra 	$L__BB0_2;
	mov.u64 	%rd6, $str;
	cvta.global.u64 	%rd7, %rd6;
	mov.u64 	%rd8, $str$1;
	cvta.global.u64 	%rd9, %rd8;
	mov.u64 	%rd10, __unnamed_1;
	cvta.global.u64 	%rd11, %rd10;
	{ // callseq 0, 0
	.param .b64 param0;
	st.param.b64 	[param0], %rd7;
	.param .b64 param1;
	st.param.b64 	[param1], %rd9;
	.param .b32 param2;
	st.param.b32 	[param2], 18;
	.param .b64 param3;
	st.param.b64 	[param3], %rd11;
	.param .b64 param4;
	st.param.b64 	[param4], 1;
	call.uni 
	__assertfail, 
	(
	param0, 
	param1, 
	param2, 
	param3, 
	param4
	);
	} // callseq 0
$L__BB0_2:
	mov.u32 	%r19, %ntid.y;
	setp.eq.s32 	%p2, %r19, 32;
	@%p2 bra 	$L__BB0_4;
	mov.u64 	%rd12, $str$2;
	cvta.global.u64 	%rd13, %rd12;
	mov.u64 	%rd14, $str$1;
	cvta.global.u64 	%rd15, %rd14;
	mov.u64 	%rd16, __unnamed_1;
	cvta.global.u64 	%rd17, %rd16;
	{ // callseq 1, 0
	.param .b64 param0;
	st.param.b64 	[param0], %rd13;
	.param .b64 param1;
	st.param.b64 	[param1], %rd15;
	.param .b32 param2;
	st.param.b32 	[param2], 19;
	.param .b64 param3;
	st.param.b64 	[param3], %rd17;
	.param .b64 param4;
	st.param.b64 	[param4], 1;
	call.uni 
	__assertfail, 
	(
	param0, 
	param1, 
	param2, 
	param3, 
	param4
	);
	} // callseq 1
$L__BB0_4:
	mov.u32 	%r20, %ctaid.y;
	mov.u32 	%r21, %ctaid.x;
	mov.u32 	%r1, %tid.y;
	mov.u32 	%r2, %tid.x;
	shl.b32 	%r22, %r20, 5;
	add.s32 	%r3, %r22, %r1;
	shl.b32 	%r23, %r21, 5;
	add.s32 	%r4, %r23, %r2;
	cvt.rn.f32.s32 	%f10, %r16;
	mul.f32 	%f11, %f10, 0f3D000000;
	cvt.rpi.f32.f32 	%f1, %f11;
	setp.leu.f32 	%p3, %f1, 0f00000000;
	mov.f32 	%f114, 0f00000000;
	@%p3 bra 	$L__BB0_11;
	shl.b32 	%r25, %r1, 7;
	mov.u32 	%r26, _ZZ20tiled_mat_mul_kernelPfS_S_iiiE4sh_A;
	add.s32 	%r5, %r26, %r25;
	shl.b32 	%r27, %r2, 2;
	add.s32 	%r6, %r5, %r27;
	mul.lo.s32 	%r7, %r16, %r3;
	mov.u32 	%r28, _ZZ20tiled_mat_mul_kernelPfS_S_iiiE4sh_B;
	add.s32 	%r9, %r28, %r27;
	add.s32 	%r8, %r9, %r25;
	cvta.to.global.u64 	%rd1, %rd3;
	cvta.to.global.u64 	%rd2, %rd4;
	mov.f32 	%f114, 0f00000000;
	mov.b32 	%r35, 0;
$L__BB0_6:
	setp.ge.s32 	%p4, %r3, %r15;
	shl.b32 	%r11, %r35, 5;
	add.s32 	%r29, %r11, %r2;
	setp.ge.s32 	%p5, %r29, %r16;
	mov.f32 	%f112, 0f00000000;
	or.pred  	%p6, %p4, %p5;
	@%p6 bra 	$L__BB0_8;
	add.s32 	%r30, %r29, %r7;
	mul.wide.s32 	%rd18, %r30, 4;
	add.s64 	%rd19, %rd1, %rd18;
	ld.global.f32 	%f112, [%rd19];
$L__BB0_8:
	setp.ge.s32 	%p7, %r4, %r17;
	st.shared.f32 	[%r6], %f112;
	add.s32 	%r13, %r11, %r1;
	setp.ge.s32 	%p8, %r13, %r16;
	mov.f32 	%f113, 0f00000000;
	or.pred  	%p9, %p8, %p7;
	@%p9 bra 	$L__BB0_10;
	mad.lo.s32 	%r32, %r13, %r17, %r4;
	mul.wide.s32 	%rd20, %r32, 4;
	add.s64 	%rd21, %rd2, %rd20;
	ld.global.f32 	%f113, [%rd21];
$L__BB0_10:
	st.shared.f32 	[%r8], %f113;
	bar.sync 	0;
	ld.shared.f32 	%f15, [%r5];
	ld.shared.f32 	%f16, [%r9];
	fma.rn.f32 	%f17, %f15, %f16, %f114;
	ld.shared.f32 	%f18, [%r5+4];
	ld.shared.f32 	%f19, [%r9+128];
	fma.rn.f32 	%f20, %f18, %f19, %f17;
	ld.shared.f32 	%f21, [%r5+8];
	ld.shared.f32 	%f22, [%r9+256];
	fma.rn.f32 	%f23, %f21, %f22, %f20;
	ld.shared.f32 	%f24, [%r5+12];
	ld.shared.f32 	%f25, [%r9+384];
	fma.rn.f32 	%f26, %f24, %f25, %f23;
	ld.shared.f32 	%f27, [%r5+16];
	ld.shared.f32 	%f28, [%r9+512];
	fma.rn.f32 	%f29, %f27, %f28, %f26;
	ld.shared.f32 	%f30, [%r5+20];
	ld.shared.f32 	%f31, [%r9+640];
	fma.rn.f32 	%f32, %f30, %f31, %f29;
	ld.shared.f32 	%f33, [%r5+24];
	ld.shared.f32 	%f34, [%r9+768];
	fma.rn.f32 	%f35, %f33, %f34, %f32;
	ld.shared.f32 	%f36, [%r5+28];
	ld.shared.f32 	%f37, [%r9+896];
	fma.rn.f32 	%f38, %f36, %f37, %f35;
	ld.shared.f32 	%f39, [%r5+32];
	ld.shared.f32 	%f40, [%r9+1024];
	fma.rn.f32 	%f41, %f39, %f40, %f38;
	ld.shared.f32 	%f42, [%r5+36];
	ld.shared.f32 	%f43, [%r9+1152];
	fma.rn.f32 	%f44, %f42, %f43, %f41;
	ld.shared.f32 	%f45, [%r5+40];
	ld.shared.f32 	%f46, [%r9+1280];
	fma.rn.f32 	%f47, %f45, %f46, %f44;
	ld.shared.f32 	%f48, [%r5+44];
	ld.shared.f32 	%f49, [%r9+1408];
	fma.rn.f32 	%f50, %f48, %f49, %f47;
	ld.shared.f32 	%f51, [%r5+48];
	ld.shared.f32 	%f52, [%r9+1536];
	fma.rn.f32 	%f53, %f51, %f52, %f50;
	ld.shared.f32 	%f54, [%r5+52];
	ld.shared.f32 	%f55, [%r9+1664];
	fma.rn.f32 	%f56, %f54, %f55, %f53;
	ld.shared.f32 	%f57, [%r5+56];
	ld.shared.f32 	%f58, [%r9+1792];
	fma.rn.f32 	%f59, %f57, %f58, %f56;
	ld.shared.f32 	%f60, [%r5+60];
	ld.shared.f32 	%f61, [%r9+1920];
	fma.rn.f32 	%f62, %f60, %f61, %f59;
	ld.shared.f32 	%f63, [%r5+64];
	ld.shared.f32 	%f64, [%r9+2048];
	fma.rn.f32 	%f65, %f63, %f64, %f62;
	ld.shared.f32 	%f66, [%r5+68];
	ld.shared.f32 	%f67, [%r9+2176];
	fma.rn.f32 	%f68, %f66, %f67, %f65;
	ld.shared.f32 	%f69, [%r5+72];
	ld.shared.f32 	%f70, [%r9+2304];
	fma.rn.f32 	%f71, %f69, %f70, %f68;
	ld.shared.f32 	%f72, [%r5+76];
	ld.shared.f32 	%f73, [%r9+2432];
	fma.rn.f32 	%f74, %f72, %f73, %f71;
	ld.shared.f32 	%f75, [%r5+80];
	ld.shared.f32 	%f76, [%r9+2560];
	fma.rn.f32 	%f77, %f75, %f76, %f74;
	ld.shared.f32 	%f78, [%r5+84];
	ld.shared.f32 	%f79, [%r9+2688];
	fma.rn.f32 	%f80, %f78, %f79, %f77;
	ld.shared.f32 	%f81, [%r5+88];
	ld.shared.f32 	%f82, [%r9+2816];
	fma.rn.f32 	%f83, %f81, %f82, %f80;
	ld.shared.f32 	%f84, [%r5+92];
	ld.shared.f32 	%f85, [%r9+2944];
	fma.rn.f32 	%f86, %f84, %f85, %f83;
	ld.shared.f32 	%f87, [%r5+96];
	ld.shared.f32 	%f88, [%r9+3072];
	fma.rn.f32 	%f89, %f87, %f88, %f86;
	ld.shared.f32 	%f90, [%r5+100];
	ld.shared.f32 	%f91, [%r9+3200];
	fma.rn.f32 	%f92, %f90, %f91, %f89;
	ld.shared.f32 	%f93, [%r5+104];
	ld.shared.f32 	%f94, [%r9+3328];
	fma.rn.f32 	%f95, %f93, %f94, %f92;
	ld.shared.f32 	%f96, [%r5+108];
	ld.shared.f32 	%f97, [%r9+3456];
	fma.rn.f32 	%f98, %f96, %f97, %f95;
	ld.shared.f32 	%f99, [%r5+112];
	ld.shared.f32 	%f100, [%r9+3584];
	fma.rn.f32 	%f101, %f99, %f100, %f98;
	ld.shared.f32 	%f102, [%r5+116];
	ld.shared.f32 	%f103, [%r9+3712];
	fma.rn.f32 	%f104, %f102, %f103, %f101;
	ld.shared.f32 	%f105, [%r5+120];
	ld.shared.f32 	%f106, [%r9+3840];
	fma.rn.f32 	%f107, %f105, %f106, %f104;
	ld.shared.f32 	%f108, [%r5+124];
	ld.shared.f32 	%f109, [%r9+3968];
	fma.rn.f32 	%f114, %f108, %f109, %f107;
	bar.sync 	0;
	add.s32 	%r35, %r35, 1;
	cvt.rn.f32.u32 	%f110, %r35;
	setp.gt.f32 	%p10, %f1, %f110;
	@%p10 bra 	$L__BB0_6;
$L__BB0_11:
	setp.ge.s32 	%p11, %r3, %r15;
	setp.ge.s32 	%p12, %r4, %r17;
	or.pred  	%p13, %p11, %p12;
	@%p13 bra 	$L__BB0_13;
	mad.lo.s32 	%r34, %r17, %r3, %r4;
	cvta.to.global.u64 	%rd22, %rd5;
	mul.wide.u32 	%rd23, %r34, 4;
	add.s64 	%rd24, %rd22, %rd23;
	st.global.f32 	[%rd24], %f114;
$L__BB0_13:
	ret;

}


// ===== COMPILED SASS (sm_100) =====

	.target	sm_100

	.elftype	@"ET_EXEC"


//--------------------- .note.nv.tkinfo           --------------------------
	.section	.note.nv.tkinfo,"",@"SHT_NOTE"
	.sectionflags	@"SHF_NOTE_NV_TKINFO"
	.tkinfo
        /*0018*/ 	.word	0x00000002
        /*0030*/ 	.string	""
        /*0030*/ 	.string	"ptxas"
        /*0030*/ 	.string	"Cuda compilation tools, release 13.0, V13.0.88"
        /*0030*/ 	.string	"Build cuda_13.0.r13.0/compiler.36424714_0"
        /*0030*/ 	.string	"-arch sm_100 -m 64 "



//--------------------- .note.nv.cuinfo           --------------------------
	.section	.note.nv.cuinfo,"",@"SHT_NOTE"
	.sectionflags	@"SHF_NOTE_NV_CUINFO"
        /*0018*/ 	.short	0x0002
        /*001a*/ 	.short	0x0064
        /*001c*/ 	.short	0x0082
	.zero		2


//--------------------- .nv.info                  --------------------------
	.section	.nv.info,"",@"SHT_CUDA_INFO"
	.align	4


	//----- nvinfo : EIATTR_REGCOUNT
	.align		4
        /*0000*/ 	.byte	0x04, 0x2f
        /*0002*/ 	.short	(.L_5 - .L_4)
	.align		4
.L_4:
        /*0004*/ 	.word	index@(_Z20tiled_mat_mul_kernelPfS_S_iii)
        /*0008*/ 	.word	0x00000020


	//----- nvinfo : EIATTR_FRAME_SIZE
	.align		4
.L_5:
        /*000c*/ 	.byte	0x04, 0x11
        /*000e*/ 	.short	(.L_7 - .L_6)
	.align		4
.L_6:
        /*0010*/ 	.word	index@(_Z20tiled_mat_mul_kernelPfS_S_iii)
        /*0014*/ 	.word	0x00000000


	//----- nvinfo : EIATTR_MIN_STACK_SIZE
	.align		4
.L_7:
        /*0018*/ 	.byte	0x04, 0x12
        /*001a*/ 	.short	(.L_9 - .L_8)
	.align		4
.L_8:
        /*001c*/ 	.word	index@(_Z20tiled_mat_mul_kernelPfS_S_iii)
        /*0020*/ 	.word	0x00000000
.L_9:


//--------------------- .nv.compat                --------------------------
	.section	.nv.compat,"",@"SHT_CUDA_COMPAT_INFO"
	.align	4
        /*0000*/ 	.byte	0x02, 0x09, 0x00, 0x00, 0x02, 0x02, 0x01, 0x00, 0x02, 0x05, 0x05, 0x00, 0x03, 0x07, 0x01, 0x01
        /*0010*/ 	.byte	0x02, 0x03, 0x00, 0x00, 0x02, 0x06, 0x01, 0x00, 0x04, 0x0b, 0x08, 0x00, 0x09, 0x00, 0x00, 0x00
        /*0020*/ 	.byte	0x00, 0x00, 0x00, 0x00


//--------------------- .nv.info._Z20tiled_mat_mul_kernelPfS_S_iii --------------------------
	.section	.nv.info._Z20tiled_mat_mul_kernelPfS_S_iii,"",@"SHT_CUDA_INFO"
	.sectionflags	@""
	.align	4


	//----- nvinfo : EIATTR_CUDA_API_VERSION
	.align		4
        /*0000*/ 	.byte	0x04, 0x37
        /*0002*/ 	.short	(.L_11 - .L_10)
.L_10:
        /*0004*/ 	.word	0x00000082


	//----- nvinfo : EIATTR_KPARAM_INFO
	.align		4
.L_11:
        /*0008*/ 	.byte	0x04, 0x17
        /*000a*/ 	.short	(.L_13 - .L_12)
.L_12:
        /*000c*/ 	.word	0x00000000
        /*0010*/ 	.short	0x0005
        /*0012*/ 	.short	0x0020
        /*0014*/ 	.byte	0x00, 0xf0, 0x11, 0x00


	//----- nvinfo : EIATTR_KPARAM_INFO
	.align		4
.L_13:
        /*0018*/ 	.byte	0x04, 0x17
        /*001a*/ 	.short	(.L_15 - .L_14)
.L_14:
        /*001c*/ 	.word	0x00000000
        /*0020*/ 	.short	0x0004
        /*0022*/ 	.short	0x001c
        /*0024*/ 	.byte	0x00, 0xf0, 0x11, 0x00


	//----- nvinfo : EIATTR_KPARAM_INFO
	.align		4
.L_15:
        /*0028*/ 	.byte	0x04, 0x17
        /*002a*/ 	.short	(.L_17 - .L_16)
.L_16:
        /*002c*/ 	.word	0x00000000
        /*0030*/ 	.short	0x0003
        /*0032*/ 	.short	0x0018
        /*0034*/ 	.byte	0x00, 0xf0, 0x11, 0x00


	//----- nvinfo : EIATTR_KPARAM_INFO
	.align		4
.L_17:
        /*0038*/ 	.byte	0x04, 0x17
        /*003a*/ 	.short	(.L_19 - .L_18)
.L_18:
        /*003c*/ 	.word	0x00000000
        /*0040*/ 	.short	0x0002
        /*0042*/ 	.short	0x0010
        /*0044*/ 	.byte	0x00, 0xf5, 0x21, 0x00


	//----- nvinfo : EIATTR_KPARAM_INFO
	.align		4
.L_19:
        /*0048*/ 	.byte	0x04, 0x17
        /*004a*/ 	.short	(.L_21 - .L_20)
.L_20:
        /*004c*/ 	.word	0x00000000
        /*0050*/ 	.short	0x0001
        /*0052*/ 	.short	0x0008
        /*0054*/ 	.byte	0x00, 0xf5, 0x21, 0x00


	//----- nvinfo : EIATTR_KPARAM_INFO
	.align		4
.L_21:
        /*0058*/ 	.byte	0x04, 0x17
        /*005a*/ 	.short	(.L_23 - .L_22)
.L_22:
        /*005c*/ 	.word	0x00000000
        /*0060*/ 	.short	0x0000
        /*0062*/ 	.short	0x0000
        /*0064*/ 	.byte	0x00, 0xf5, 0x21, 0x00


	//----- nvinfo : EIATTR_SPARSE_MMA_MASK
	.align		4
.L_23:
        /*0068*/ 	.byte	0x03, 0x50
        /*006a*/ 	.short	0x0000


	//----- nvinfo : EIATTR_MAXREG_COUNT
	.align		4
        /*006c*/ 	.byte	0x03, 0x1b
        /*006e*/ 	.short	0x00ff


	//----- nvinfo : EIATTR_NUM_BARRIERS
	.align		4
        /*0070*/ 	.byte	0x02, 0x4c
        /*0072*/ 	.byte	0x01
	.zero		1


	//----- nvinfo : EIATTR_EXTERNS
	.align		4
        /*0074*/ 	.byte	0x04, 0x0f
        /*0076*/ 	.short	(.L_25 - .L_24)


	//   ....[0]....
	.align		4
.L_24:
        /*0078*/ 	.word	index@(__assertfail)


	//----- nvinfo : EIATTR_MERCURY_ISA_VERSION
	.align		4
.L_25:
        /*007c*/ 	.byte	0x03, 0x5f
        /*007e*/ 	.short	0x0101


	//----- nvinfo : EIATTR_VRC_CTA_INIT_COUNT
	.align		4
        /*0080*/ 	.byte	0x02, 0x4a
	.zero		1
	.zero		1


	//----- nvinfo : EIATTR_SYSCALL_OFFSETS
	.align		4
        /*0084*/ 	.byte	0x04, 0x46
        /*0086*/ 	.short	(.L_27 - .L_26)


	//   ....[0]....
.L_26:
        /*0088*/ 	.word	0x00000150


	//   ....[1]....
        /*008c*/ 	.word	0x00000280


	//----- nvinfo : EIATTR_EXIT_INSTR_OFFSETS
	.align		4
.L_27:
        /*0090*/ 	.byte	0x04, 0x1c
        /*0092*/ 	.short	(.L_29 - .L_28)


	//   ....[0]....
.L_28:
        /*0094*/ 	.word	0x00000ab0


	//   ....[1]....
        /*0098*/ 	.word	0x00000b20


	//----- nvinfo : EIATTR_CRS_STACK_SIZE
	.align		4
.L_29:
        /*009c*/ 	.byte	0x04, 0x1e
        /*009e*/ 	.short	(.L_31 - .L_30)
.L_30:
        /*00a0*/ 	.word	0x00000000


	//----- nvinfo : EIATTR_CBANK_PARAM_SIZE
	.align		4
.L_31:
        /*00a4*/ 	.byte	0x03, 0x19
        /*00a6*/ 	.short	0x0024


	//----- nvinfo : EIATTR_PARAM_CBANK
	.align		4
        /*00a8*/ 	.byte	0x04, 0x0a
        /*00aa*/ 	.short	(.L_33 - .L_32)
	.align		4
.L_32:
        /*00ac*/ 	.word	index@(.nv.constant0._Z20tiled_mat_mul_kernelPfS_S_iii)
        /*00b0*/ 	.short	0x0380
        /*00b2*/ 	.short	0x0024


	//----- nvinfo : EIATTR_SW_WAR
	.align		4
.L_33:
        /*00b4*/ 	.byte	0x04, 0x36
        /*00b6*/ 	.short	(.L_35 - .L_34)
.L_34:
        /*00b8*/ 	.word	0x00000008
.L_35:


//--------------------- .nv.callgraph             --------------------------
	.section	.nv.callgraph,"",@"SHT_CUDA_CALLGRAPH"
	.align	4
	.sectionentsize	8
	.align		4
        /*0000*/ 	.word	0x00000000
	.align		4
        /*0004*/ 	.word	0xffffffff
	.align		4
        /*0008*/ 	.word	index@(_Z20tiled_mat_mul_kernelPfS_S_iii)
	.align		4
        /*000c*/ 	.word	index@(__assertfail)
	.align		4
        /*0010*/ 	.word	0x00000000
	.align		4
        /*0014*/ 	.word	0xfffffffe
	.align		4
        /*0018*/ 	.word	0x00000000
	.align		4
        /*001c*/ 	.word	0xfffffffd
	.align		4
        /*0020*/ 	.word	0x00000000
	.align		4
        /*0024*/ 	.word	0xfffffffc


//--------------------- .nv.constant4             --------------------------
	.section	.nv.constant4,"a",@progbits
	.align	8
	.align		8
.nv.constant4:
        /*0000*/ 	.dword	__assertfail
	.align		8
        /*0008*/ 	.dword	__unnamed_1
	.align		8
        /*0010*/ 	.dword	$str
	.align		8
        /*0018*/ 	.dword	$str$1
	.align		8
        /*0020*/ 	.dword	$str$2


//--------------------- .text._Z20tiled_mat_mul_kernelPfS_S_iii --------------------------
	.section	.text._Z20tiled_mat_mul_kernelPfS_S_iii,"ax",@progbits
	.align	128
        .global         _Z20tiled_mat_mul_kernelPfS_S_iii
        .type           _Z20tiled_mat_mul_kernelPfS_S_iii,@function
        .size           _Z20tiled_mat_mul_kernelPfS_S_iii,(.L_x_5 - _Z20tiled_mat_mul_kernelPfS_S_iii)
        .other          _Z20tiled_mat_mul_kernelPfS_S_iii,@"STO_CUDA_ENTRY STV_DEFAULT"
_Z20tiled_mat_mul_kernelPfS_S_iii:
.text._Z20tiled_mat_mul_kernelPfS_S_iii:
[----:B------:R-:W0:Y:S01]  /*0000*/  LDC R1, c[0x0][0x37c] ;  /* 0x0000df00ff017b82 */ /* 0x000e220000000800 */
[----:B------:R-:W1:Y:S01]  /*0010*/  LDCU UR4, c[0x0][0x360] ;  /* 0x00006c00ff0477ac */ /* 0x000e620008000800 */
[----:B------:R-:W2:Y:S01]  /*0020*/  LDCU UR38, c[0x0][0x3a0] ;  /* 0x00007400ff2677ac */ /* 0x000ea20008000800 */
[----:B------:R-:W3:Y:S01]  /*0030*/  LDCU.64 UR36, c[0x0][0x398] ;  /* 0x00007300ff2477ac */ /* 0x000ee20008000a00 */
[----:B-1----:R-:W-:-:S09]  /*0040*/  UISETP.NE.AND UP0, UPT, UR4, 0x20, UPT ;  /* 0x000000200400788c */ /* 0x002fd2000bf05270 */
[----:B--23--:R-:W-:Y:S05]  /*0050*/  BRA.U !UP0, `(.L_x_0) ;  /* 0x0000000108407547 */ /* 0x00cfea000b800000 */
[----:B------:R-:W-:Y:S01]  /*0060*/  MOV R0, 0x0 ;  /* 0x0000000000007802 */ /* 0x000fe20000000f00 */
[----:B------:R-:W1:Y:S01]  /*0070*/  LDCU.64 UR4, c[0x4][0x10] ;  /* 0x01000200ff0477ac */ /* 0x000e620008000a00 */
[----:B------:R-:W-:Y:S01]  /*0080*/  HFMA2 R8, -RZ, RZ, 0, 1.07288360595703125e-06 ;  /* 0x00000012ff087431 */ /* 0x000fe200000001ff */
[----:B------:R-:W-:Y:S01]  /*0090*/  MOV R12, 0x1 ;  /* 0x00000001000c7802 */ /* 0x000fe20000000f00 */
[----:B------:R2:W3:Y:S01]  /*00a0*/  LDC.64 R2, c[0x4][R0] ;  /* 0x0100000000027b82 */ /* 0x0004e20000000a00 */
[----:B------:R-:W4:Y:S01]  /*00b0*/  LDCU.64 UR6, c[0x4][0x18] ;  /* 0x01000300ff0677ac */ /* 0x000f220008000a00 */
[----:B------:R-:W-:Y:S01]  /*00c0*/  IMAD.MOV.U32 R13, RZ, RZ, RZ ;  /* 0x000000ffff0d7224 */ /* 0x000fe200078e00ff */
[----:B------:R-:W5:Y:S01]  /*00d0*/  LDCU.64 UR8, c[0x4][0x8] ;  /* 0x01000100ff0877ac */ /* 0x000f620008000a00 */
[----:B-1----:R-:W-:Y:S02]  /*00e0*/  MOV R4, UR4 ;  /* 0x0000000400047c02 */ /* 0x002fe40008000f00 */
[----:B------:R-:W-:-:S02]  /*00f0*/  MOV R5, UR5 ;  /* 0x0000000500057c02 */ /* 0x000fc40008000f00 */
[----:B----4-:R-:W-:Y:S02]  /*0100*/  MOV R6, UR6 ;  /* 0x0000000600067c02 */ /* 0x010fe40008000f00 */
[----:B------:R-:W-:Y:S01]  /*0110*/  MOV R7, UR7 ;  /* 0x0000000700077c02 */ /* 0x000fe20008000f00 */
[----:B-----5:R-:W-:Y:S01]  /*0120*/  IMAD.U32 R10, RZ, RZ, UR8 ;  /* 0x00000008ff0a7e24 */ /* 0x020fe2000f8e00ff */
[----:B--2---:R-:W-:-:S07]  /*0130*/  MOV R11, UR9 ;  /* 0x00000009000b7c02 */ /* 0x004fce0008000f00 */
[----:B------:R-:W-:-:S07]  /*0140*/  LEPC R20, `(.L_x_0) ;  /* 0x000000001014794e */ /* 0x000fce0000000000 */
[----:B0--3--:R-:W-:Y:S05]  /*0150*/  CALL.ABS.NOINC R2 ;  /* 0x0000000002007343 */ /* 0x009fea0003c00000 */
.L_x_0:
[----:B------:R-:W1:Y:S02]  /*0160*/  LDCU UR4, c[0x0][0x364] ;  /* 0x00006c80ff0477ac */ /* 0x000e640008000800 */
[----:B-1----:R-:W-:-:S09]  /*0170*/  UISETP.NE.AND UP0, UPT, UR4, 0x20, UPT ;  /* 0x000000200400788c */ /* 0x002fd2000bf05270 */
[----:B------:R-:W-:Y:S05]  /*0180*/  BRA.U !UP0, `(.L_x_1) ;  /* 0x0000000108407547 */ /* 0x000fea000b800000 */
[----:B------:R-:W-:Y:S01]  /*0190*/  MOV R0, 0x0 ;  /* 0x0000000000007802 */ /* 0x000fe20000000f00 */
[----:B------:R-:W1:Y:S01]  /*01a0*/  LDCU.64 UR4, c[0x4][0x20] ;  /* 0x01000400ff0477ac */ /* 0x000e620008000a00 */
[----:B------:R-:W-:Y:S02]  /*01b0*/  HFMA2 R8, -RZ, RZ, 0, 1.132488250732421875e-06 ;  /* 0x00000013ff087431 */ /* 0x000fe400000001ff */
[----:B------:R-:W-:Y:S01]  /*01c0*/  IMAD.MOV.U32 R12, RZ, RZ, 0x1 ;  /* 0x00000001ff0c7424 */ /* 0x000fe200078e00ff */
[----:B------:R2:W3:Y:S01]  /*01d0*/  LDC.64 R2, c[0x4][R0] ;  /* 0x0100000000027b82 */ /* 0x0004e20000000a00 */
[----:B------:R-:W4:Y:S01]  /*01e0*/  LDCU.64 UR6, c[0x4][0x18] ;  /* 0x01000300ff0677ac */ /* 0x000f220008000a00 */
[----:B------:R-:W-:Y:S01]  /*01f0*/  MOV R13, RZ ;  /* 0x000000ff000d7202 */ /* 0x000fe20000000f00 */
[----:B------:R-:W5:Y:S01]  /*0200*/  LDCU.64 UR8, c[0x4][0x8] ;  /* 0x01000100ff0877ac */ /* 0x000f620008000a00 */
[----:B-1----:R-:W-:Y:S02]  /*0210*/  MOV R4, UR4 ;  /* 0x0000000400047c02 */ /* 0x002fe40008000f00 */
[----:B------:R-:W-:-:S02]  /*0220*/  MOV R5, UR5 ;  /* 0x0000000500057c02 */ /* 0x000fc40008000f00 */
[----:B----4-:R-:W-:Y:S01]  /*0230*/  MOV R6, UR6 ;  /* 0x0000000600067c02 */ /* 0x010fe20008000f00 */
[----:B------:R-:W-:Y:S01]  /*0240*/  IMAD.U32 R7, RZ, RZ, UR7 ;  /* 0x00000007ff077e24 */ /* 0x000fe2000f8e00ff */
[----:B-----5:R-:W-:Y:S02]  /*0250*/  MOV R10, UR8 ;  /* 0x00000008000a7c02 */ /* 0x020fe40008000f00 */
[----:B--2---:R-:W-:-:S07]  /*0260*/  MOV R11, UR9 ;  /* 0x00000009000b7c02 */ /* 0x004fce0008000f00 */
[----:B------:R-:W-:-:S07]  /*0270*/  LEPC R20, `(.L_x_1) ;  /* 0x000000001014794e */ /* 0x000fce0000000000 */
[----:B0--3--:R-:W-:Y:S05]  /*0280*/  CALL.ABS.NOINC R2 ;  /* 0x0000000002007343 */ /* 0x009fea0003c00000 */
.L_x_1:
[----:B------:R-:W1:Y:S01]  /*0290*/  LDCU UR4, c[0x0][0x39c] ;  /* 0x00007380ff0477ac */ /* 0x000e620008000800 */
[----:B------:R-:W2:Y:S01]  /*02a0*/  S2R R19, SR_CTAID.Y ;  /* 0x0000000000137919 */ /* 0x000ea20000002600 */
[----:B------:R-:W3:Y:S01]  /*02b0*/  LDC.64 R20, c[0x0][0x358] ;  /* 0x0000d600ff147b82 */ /* 0x000ee20000000a00 */
[----:B------:R-:W-:Y:S01]  /*02c0*/  HFMA2 R25, -RZ, RZ, 0, 0 ;  /* 0x00000000ff197431 */ /* 0x000fe200000001ff */
[----:B------:R-:W2:Y:S01]  /*02d0*/  S2R R0, SR_TID.Y ;  /* 0x0000000000007919 */ /* 0x000ea20000002200 */
[----:B------:R-:W4:Y:S01]  /*02e0*/  S2R R5, SR_CTAID.X ;  /* 0x0000000000057919 */ /* 0x000f220000002500 */
[----:B------:R-:W4:Y:S01]  /*02f0*/  S2R R2, SR_TID.X ;  /* 0x0000000000027919 */ /* 0x000f220000002100 */
[----:B-1----:R-:W-:-:S05]  /*0300*/  I2FP.F32.S32 R3, UR4 ;  /* 0x0000000400037c45 */ /* 0x002fca0008201400 */
[----:B------:R-:W-:-:S04]  /*0310*/  FMUL R3, R3, 0.03125 ;  /* 0x3d00000003037820 */ /* 0x000fc80000400000 */
[----:B------:R-:W1:Y:S01]  /*0320*/  FRND.CEIL R6, R3 ;  /* 0x0000000300067307 */ /* 0x000e620000209000 */
[----:B--2---:R-:W-:Y:S02]  /*0330*/  LEA R19, R19, R0, 0x5 ;  /* 0x0000000013137211 */ /* 0x004fe400078e28ff */
[----:B-1----:R-:W-:Y:S01]  /*0340*/  FSETP.GT.AND P0, PT, R6, RZ, PT ;  /* 0x000000ff0600720b */ /* 0x002fe20003f04000 */
[----:B----4-:R-:W-:-:S12]  /*0350*/  IMAD R16, R5, 0x20, R2 ;  /* 0x0000002005107824 */ /* 0x010fd800078e0202 */
[----:B---3--:R-:W-:Y:S05]  /*0360*/  @!P0 BRA `(.L_x_2) ;  /* 0x0000000400c08947 */ /* 0x008fea0003800000 */
[----:B------:R-:W1:Y:S01]  /*0370*/  S2UR UR6, SR_CgaCtaId ;  /* 0x00000000000679c3 */ /* 0x000e620000008800 */
[----:B------:R-:W-:Y:S01]  /*0380*/  UMOV UR4, 0x400 ;  /* 0x0000040000047882 */ /* 0x000fe20000000000 */
[----:B------:R-:W-:Y:S01]  /*0390*/  MOV R25, RZ ;  /* 0x000000ff00197202 */ /* 0x000fe20000000f00 */
[----:B------:R-:W-:Y:S01]  /*03a0*/  UIADD3 UR5, UPT, UPT, UR4, 0x1000, URZ ;  /* 0x0000100004057890 */ /* 0x000fe2000fffe0ff */
[----:B------:R-:W-:Y:S01]  /*03b0*/  MOV R5, RZ ;  /* 0x000000ff00057202 */ /* 0x000fe20000000f00 */
[----:B-1----:R-:W-:Y:S02]  /*03c0*/  ULEA UR4, UR6, UR4, 0x18 ;  /* 0x0000000406047291 */ /* 0x002fe4000f8ec0ff */
[----:B------:R-:W-:-:S04]  /*03d0*/  ULEA UR5, UR6, UR5, 0x18 ;  /* 0x0000000506057291 */ /* 0x000fc8000f8ec0ff */
[----:B------:R-:W-:Y:S02]  /*03e0*/  LEA R17, R0, UR4, 0x7 ;  /* 0x0000000400117c11 */ /* 0x000fe4000f8e38ff */
[C---:B------:R-:W-:Y:S02]  /*03f0*/  LEA R7, R2.reuse, UR5, 0x2 ;  /* 0x0000000502077c11 */ /* 0x040fe4000f8e10ff */
[----:B------:R-:W-:Y:S02]  /*0400*/  LEA R4, R2, R17, 0x2 ;  /* 0x0000001102047211 */ /* 0x000fe400078e10ff */
[----:B------:R-:W-:-:S07]  /*0410*/  LEA R3, R0, R7, 0x7 ;  /* 0x0000000700037211 */ /* 0x000fce00078e38ff */
.L_x_3:
[C---:B------:R-:W-:Y:S01]  /*0420*/  IMAD R12, R5.reuse, 0x20, R2 ;  /* 0x00000020050c7824 */ /* 0x040fe200078e0202 */
[----:B------:R-:W-:Y:S02]  /*0430*/  ISETP.GE.AND P1, PT, R16, UR38, PT ;  /* 0x0000002610007c0c */ /* 0x000fe4000bf26270 */
[----:B------:R-:W-:Y:S02]  /*0440*/  LEA R15, R5, R0, 0x5 ;  /* 0x00000000050f7211 */ /* 0x000fe400078e28ff */
[----:B------:R-:W-:Y:S02]  /*0450*/  ISETP.GE.AND P0, PT, R12, UR37, PT ;  /* 0x000000250c007c0c */ /* 0x000fe4000bf06270 */
[----:B------:R-:W-:Y:S02]  /*0460*/  ISETP.GE.OR P1, PT, R15, UR37, P1 ;  /* 0x000000250f007c0c */ /* 0x000fe40008f26670 */
[----:B------:R-:W-:Y:S02]  /*0470*/  ISETP.GE.OR P0, PT, R19, UR36, P0 ;  /* 0x0000002413007c0c */ /* 0x000fe40008706670 */
[----:B------:R-:W-:-:S09]  /*0480*/  MOV R29, RZ ;  /* 0x000000ff001d7202 */ /* 0x000fd20000000f00 */
[----:B------:R-:W1:Y:S01]  /*0490*/  @!P1 LDC.64 R10, c[0x0][0x388] ;  /* 0x0000e200ff0a9b82 */ /* 0x000e620000000a00 */
[C---:B------:R-:W-:Y:S01]  /*04a0*/  @!P1 R2UR UR6, R20.reuse ;  /* 0x00000000140692ca */ /* 0x040fe200000e0000 */
[----:B------:R-:W-:Y:S01]  /*04b0*/  @!P0 IMAD R13, R19, UR37, R12 ;  /* 0x00000025130d8c24 */ /* 0x000fe2000f8e020c */
[----:B------:R-:W-:Y:S02]  /*04c0*/  @!P0 R2UR UR4, R20 ;  /* 0x00000000140482ca */ /* 0x000fe400000e0000 */
[C---:B------:R-:W-:Y:S02]  /*04d0*/  @!P0 R2UR UR5, R21.reuse ;  /* 0x00000000150582ca */ /* 0x040fe400000e0000 */
[----:B------:R-:W-:Y:S01]  /*04e0*/  @!P1 R2UR UR7, R21 ;  /* 0x00000000150792ca */ /* 0x000fe200000e0000 */
[----:B------:R-:W2:Y:S01]  /*04f0*/  @!P0 LDC.64 R8, c[0x0][0x380] ;  /* 0x0000e000ff088b82 */ /* 0x000ea20000000a00 */
[----:B------:R-:W-:Y:S02]  /*0500*/  HFMA2 R24, -RZ, RZ, 0, 0 ;  /* 0x00000000ff187431 */ /* 0x000fe400000001ff */
[----:B--2---:R-:W-:-:S04]  /*0510*/  @!P0 IMAD.WIDE R8, R13, 0x4, R8 ;  /* 0x000000040d088825 */ /* 0x004fc800078e0208 */
[----:B------:R-:W-:-:S03]  /*0520*/  @!P1 IMAD R13, R15, UR38, R16 ;  /* 0x000000260f0d9c24 */ /* 0x000fc6000f8e0210 */
[----:B------:R-:W2:Y:S01]  /*0530*/  @!P0 LDG.E R29, desc[UR4][R8.64] ;  /* 0x00000004081d8981 */ /* 0x000ea2000c1e1900 */
[----:B-1----:R-:W-:-:S05]  /*0540*/  @!P1 IMAD.WIDE R10, R13, 0x4, R10 ;  /* 0x000000040d0a9825 */ /* 0x002fca00078e020a */
[----:B------:R-:W3:Y:S01]  /*0550*/  @!P1 LDG.E R24, desc[UR6][R10.64] ;  /* 0x000000060a189981 */ /* 0x000ee2000c1e1900 */
[----:B------:R-:W-:Y:S05]  /*0560*/  WARPSYNC.ALL ;  /* 0x0000000000007948 */ /* 0x000fea0003800000 */
[----:B------:R-:W-:Y:S01]  /*0570*/  IADD3 R5, PT, PT, R5, 0x1, RZ ;  /* 0x0000000105057810 */ /* 0x000fe20007ffe0ff */
[----:B--2---:R-:W-:Y:S04]  /*0580*/  STS [R4], R29 ;  /* 0x0000001d04007388 */ /* 0x004fe80000000800 */
[----:B---3--:R-:W-:Y:S01]  /*0590*/  STS [R3], R24 ;  /* 0x0000001803007388 */ /* 0x008fe20000000800 */
[----:B------:R-:W-:Y:S06]  /*05a0*/  BAR.SYNC.DEFER_BLOCKING 0x0 ;  /* 0x0000000000007b1d */ /* 0x000fec0000010000 */
[----:B------:R-:W-:Y:S04]  /*05b0*/  LDS R22, [R7] ;  /* 0x0000000007167984 */ /* 0x000fe80000000800 */
[----:B------:R-:W1:Y:S04]  /*05c0*/  LDS.128 R12, [R17] ;  /* 0x00000000110c7984 */ /* 0x000e680000000c00 */
[----:B------:R-:W2:Y:S04]  /*05d0*/  LDS R26, [R7+0x80] ;  /* 0x00008000071a7984 */ /* 0x000ea80000000800 */
[----:B------:R-:W3:Y:S04]  /*05e0*/  LDS R27, [R7+0x100] ;  /* 0x00010000071b7984 */ /* 0x000ee80000000800 */
[----:B------:R-:W4:Y:S04]  /*05f0*/  LDS R18, [R7+0x180] ;  /* 0x0001800007127984 */ /* 0x000f280000000800 */
[----:B------:R-:W-:Y:S04]  /*0600*/  LDS R23, [R7+0x200] ;  /* 0x0002000007177984 */ /* 0x000fe80000000800 */
[----:B------:R-:W5:Y:S04]  /*0610*/  LDS.128 R8, [R17+0x10] ;  /* 0x0000100011087984 */ /* 0x000f680000000c00 */
[----:B------:R-:W-:Y:S01]  /*0620*/  LDS R24, [R7+0x380] ;  /* 0x0003800007187984 */ /* 0x000fe20000000800 */
[----:B-1----:R-:W-:-:S03]  /*0630*/  FFMA R12, R12, R22, R25 ;  /* 0x000000160c0c7223 */ /* 0x002fc60000000019 */
[----:B------:R-:W1:Y:S04]  /*0640*/  LDS R22, [R7+0x280] ;  /* 0x0002800007167984 */ /* 0x000e680000000800 */
[----:B------:R-:W0:Y:S01]  /*0650*/  LDS R25, [R7+0x300] ;  /* 0x0003000007197984 */ /* 0x000e220000000800 */
[----:B--2---:R-:W-:-:S03]  /*0660*/  FFMA R12, R26, R13, R12 ;  /* 0x0000000d1a0c7223 */ /* 0x004fc6000000000c */
[----:B------:R-:W-:Y:S01]  /*0670*/  LDS R26, [R7+0x580] ;  /* 0x00058000071a7984 */ /* 0x000fe20000000800 */
[----:B---3--:R-:W-:-:S04]  /*0680*/  FFMA R27, R27, R14, R12 ;  /* 0x0000000e1b1b7223 */ /* 0x008fc8000000000c */
[----:B----4-:R-:W-:Y:S02]  /*0690*/  FFMA R29, R18, R15, R27 ;  /* 0x0000000f121d7223 */ /* 0x010fe4000000001b */
[----:B------:R-:W-:Y:S04]  /*06a0*/  LDS R27, [R7+0x400] ;  /* 0x00040000071b7984 */ /* 0x000fe80000000800 */
[----:B------:R-:W2:Y:S01]  /*06b0*/  LDS.128 R12, [R17+0x20] ;  /* 0x00002000110c7984 */ /* 0x000ea20000000c00 */
[----:B-----5:R-:W-:-:S03]  /*06c0*/  FFMA R23, R8, R23, R29 ;  /* 0x0000001708177223 */ /* 0x020fc6000000001d */
[----:B------:R-:W3:Y:S01]  /*06d0*/  LDS R18, [R7+0x480] ;  /* 0x0004800007127984 */ /* 0x000ee20000000800 */
[----:B-1----:R-:W-:-:S03]  /*06e0*/  FFMA R22, R22, R9, R23 ;  /* 0x0000000916167223 */ /* 0x002fc60000000017 */
[----:B------:R-:W1:Y:S01]  /*06f0*/  LDS R23, [R7+0x500] ;  /* 0x0005000007177984 */ /* 0x000e620000000800 */
[----:B0-----:R-:W-:-:S03]  /*0700*/  FFMA R25, R25, R10, R22 ;  /* 0x0000000a19197223 */ /* 0x001fc60000000016 */
[----:B------:R-:W-:Y:S01]  /*0710*/  LDS R22, [R7+0x680] ;  /* 0x0006800007167984 */ /* 0x000fe20000000800 */
[----:B------:R-:W-:-:S03]  /*0720*/  FFMA R29, R24, R11, R25 ;  /* 0x0000000b181d7223 */ /* 0x000fc60000000019 */
[----:B------:R-:W-:Y:S04]  /*0730*/  LDS R25, [R7+0x600] ;  /* 0x0006000007197984 */ /* 0x000fe80000000800 */
[----:B------:R-:W0:Y:S04]  /*0740*/  LDS.128 R8, [R17+0x30] ;  /* 0x0000300011087984 */ /* 0x000e280000000c00 */
[----:B------:R-:W-:Y:S01]  /*0750*/  LDS R24, [R7+0x780] ;  /* 0x0007800007187984 */ /* 0x000fe20000000800 */
[----:B--2---:R-:W-:-:S04]  /*0760*/  FFMA R27, R12, R27, R29 ;  /* 0x0000001b0c1b7223 */ /* 0x004fc8000000001d */
[----:B---3--:R-:W-:Y:S02]  /*0770*/  FFMA R18, R18, R13, R27 ;  /* 0x0000000d12127223 */ /* 0x008fe4000000001b */
[----:B------:R-:W2:Y:S02]  /*0780*/  LDS R27, [R7+0x700] ;  /* 0x00070000071b7984 */ /* 0x000ea40000000800 */
[----:B-1----:R-:W-:Y:S02]  /*0790*/  FFMA R23, R23, R14, R18 ;  /* 0x0000000e17177223 */ /* 0x002fe40000000012 */
[----:B------:R-:W-:Y:S02]  /*07a0*/  LDS R18, [R7+0x880] ;  /* 0x0008800007127984 */ /* 0x000fe40000000800 */
[----:B------:R-:W-:Y:S02]  /*07b0*/  FFMA R29, R26, R15, R23 ;  /* 0x0000000f1a1d7223 */ /* 0x000fe40000000017 */
[----:B------:R-:W-:Y:S04]  /*07c0*/  LDS R23, [R7+0x800] ;  /* 0x0008000007177984 */ /* 0x000fe80000000800 */
[----:B------:R-:W1:Y:S01]  /*07d0*/  LDS.128 R12, [R17+0x40] ;  /* 0x00004000110c7984 */ /* 0x000e620000000c00 */
[----:B0-----:R-:W-:-:S03]  /*07e0*/  FFMA R25, R8, R25, R29 ;  /* 0x0000001908197223 */ /* 0x001fc6000000001d */
[----:B------:R-:W0:Y:S04]  /*07f0*/  LDS R29, [R7+0x900] ;  /* 0x00090000071d7984 */ /* 0x000e280000000800 */
[----:B------:R-:W3:Y:S01]  /*0800*/  LDS R26, [R7+0x980] ;  /* 0x00098000071a7984 */ /* 0x000ee20000000800 */
[----:B------:R-:W-:-:S03]  /*0810*/  FFMA R22, R22, R9, R25 ;  /* 0x0000000916167223 */ /* 0x000fc60000000019 */
[----:B------:R-:W-:Y:S01]  /*0820*/  LDS R25, [R7+0xa00] ;  /* 0x000a000007197984 */ /* 0x000fe20000000800 */
[----:B--2---:R-:W-:-:S03]  /*0830*/  FFMA R27, R27, R10, R22 ;  /* 0x0000000a1b1b7223 */ /* 0x004fc60000000016 */
[----:B------:R-:W-:Y:S01]  /*0840*/  LDS R22, [R7+0xa80] ;  /* 0x000a800007167984 */ /* 0x000fe20000000800 */
[----:B------:R-:W-:-:S03]  /*0850*/  FFMA R27, R24, R11, R27 ;  /* 0x0000000b181b7223 */ /* 0x000fc6000000001b */
[----:B------:R-:W2:Y:S04]  /*0860*/  LDS.128 R8, [R17+0x50] ;  /* 0x0000500011087984 */ /* 0x000ea80000000c00 */
[----:B------:R-:W-:Y:S01]  /*0870*/  LDS R24, [R7+0xb80] ;  /* 0x000b800007187984 */ /* 0x000fe20000000800 */
[----:B-1----:R-:W-:-:S03]  /*0880*/  FFMA R23, R12, R23, R27 ;  /* 0x000000170c177223 */ /* 0x002fc6000000001b */
[----:B------:R-:W-:Y:S01]  /*0890*/  LDS R27, [R7+0xc00] ;  /* 0x000c0000071b7984 */ /* 0x000fe20000000800 */
[----:B------:R-:W-:-:S03]  /*08a0*/  FFMA R18, R18, R13, R23 ;  /* 0x0000000d12127223 */ /* 0x000fc60000000017 */
[----:B------:R-:W1:Y:S01]  /*08b0*/  LDS R23, [R7+0xb00] ;  /* 0x000b000007177984 */ /* 0x000e620000000800 */
[----:B0-----:R-:W-:-:S03]  /*08c0*/  FFMA R29, R29, R14, R18 ;  /* 0x0000000e1d1d7223 */ /* 0x001fc60000000012 */
[----:B------:R-:W-:Y:S01]  /*08d0*/  LDS R18, [R7+0xc80] ;  /* 0x000c800007127984 */ /* 0x000fe20000000800 */
[----:B---3--:R-:W-:-:S03]  /*08e0*/  FFMA R29, R26, R15, R29 ;  /* 0x0000000f1a1d7223 */ /* 0x008fc6000000001d */
[----:B------:R-:W0:Y:S01]  /*08f0*/  LDS.128 R12, [R17+0x60] ;  /* 0x00006000110c7984 */ /* 0x000e220000000c00 */
[----:B--2---:R-:W-:-:S04]  /*0900*/  FFMA R25, R8, R25, R29 ;  /* 0x0000001908197223 */ /* 0x004fc8000000001d */
[----:B------:R-:W-:Y:S02]  /*0910*/  FFMA R22, R22, R9, R25 ;  /* 0x0000000916167223 */ /* 0x000fe40000000019 */
[----:B------:R-:W2:Y:S02]  /*0920*/  LDS R25, [R7+0xd00] ;  /* 0x000d000007197984 */ /* 0x000ea40000000800 */
[----:B-1----:R-:W-:Y:S02]  /*0930*/  FFMA R23, R23, R10, R22 ;  /* 0x0000000a17177223 */ /* 0x002fe40000000016 */
[----:B------:R-:W1:Y:S02]  /*0940*/  LDS R22, [R7+0xd80] ;  /* 0x000d800007167984 */ /* 0x000e640000000800 */
[----:B------:R-:W-:Y:S02]  /*0950*/  FFMA R29, R24, R11, R23 ;  /* 0x0000000b181d7223 */ /* 0x000fe40000000017 */
[----:B------:R-:W-:Y:S04]  /*0960*/  LDS R23, [R7+0xe00] ;  /* 0x000e000007177984 */ /* 0x000fe80000000800 */
[----:B------:R-:W3:Y:S01]  /*0970*/  LDS.128 R8, [R17+0x70] ;  /* 0x0000700011087984 */ /* 0x000ee20000000c00 */
[----:B0-----:R-:W-:-:S03]  /*0980*/  FFMA R27, R12, R27, R29 ;  /* 0x0000001b0c1b7223 */ /* 0x001fc6000000001d */
[----:B------:R-:W0:Y:S01]  /*0990*/  LDS R12, [R7+0xe80] ;  /* 0x000e8000070c7984 */ /* 0x000e220000000800 */
[----:B------:R-:W-:-:S03]  /*09a0*/  FFMA R24, R18, R13, R27 ;  /* 0x0000000d12187223 */ /* 0x000fc6000000001b */
[----:B------:R-:W4:Y:S04]  /*09b0*/  LDS R13, [R7+0xf00] ;  /* 0x000f0000070d7984 */ /* 0x000f280000000800 */
[----:B------:R-:W5:Y:S01]  /*09c0*/  LDS R18, [R7+0xf80] ;  /* 0x000f800007127984 */ /* 0x000f620000000800 */
[----:B--2---:R-:W-:-:S04]  /*09d0*/  FFMA R25, R25, R14, R24 ;  /* 0x0000000e19197223 */ /* 0x004fc80000000018 */
[----:B-1----:R-:W-:-:S04]  /*09e0*/  FFMA R15, R22, R15, R25 ;  /* 0x0000000f160f7223 */ /* 0x002fc80000000019 */
[----:B---3--:R-:W-:Y:S01]  /*09f0*/  FFMA R15, R8, R23, R15 ;  /* 0x00000017080f7223 */ /* 0x008fe2000000000f */
[----:B------:R-:W-:Y:S01]  /*0a00*/  I2FP.F32.U32 R23, R5 ;  /* 0x0000000500177245 */ /* 0x000fe20000201000 */
[----:B------:R-:W-:Y:S03]  /*0a10*/  BAR.SYNC.DEFER_BLOCKING 0x0 ;  /* 0x0000000000007b1d */ /* 0x000fe60000010000 */
[----:B------:R-:W-:Y:S01]  /*0a20*/  FSETP.GT.AND P0, PT, R6, R23, PT ;  /* 0x000000170600720b */ /* 0x000fe20003f04000 */
[----:B0-----:R-:W-:-:S04]  /*0a30*/  FFMA R12, R12, R9, R15 ;  /* 0x000000090c0c7223 */ /* 0x001fc8000000000f */
[----:B----4-:R-:W-:-:S04]  /*0a40*/  FFMA R13, R13, R10, R12 ;  /* 0x0000000a0d0d7223 */ /* 0x010fc8000000000c */
[----:B-----5:R-:W-:-:S04]  /*0a50*/  FFMA R25, R18, R11, R13 ;  /* 0x0000000b12197223 */ /* 0x020fc8000000000d */
[----:B------:R-:W-:Y:S05]  /*0a60*/  @P0 BRA `(.L_x_3) ;  /* 0xfffffff8006c0947 */ /* 0x000fea000383ffff */
.L_x_2:
[----:B------:R-:W1:Y:S01]  /*0a70*/  LDC R5, c[0x0][0x3a0] ;  /* 0x0000e800ff057b82 */ /* 0x000e620000000800 */
[----:B------:R-:W2:Y:S01]  /*0a80*/  LDCU UR4, c[0x0][0x398] ;  /* 0x00007300ff0477ac */ /* 0x000ea20008000800 */
[----:B-1----:R-:W-:-:S04]  /*0a90*/  ISETP.GE.AND P0, PT, R16, R5, PT ;  /* 0x000000051000720c */ /* 0x002fc80003f06270 */
[----:B--2---:R-:W-:-:S13]  /*0aa0*/  ISETP.GE.OR P0, PT, R19, UR4, P0 ;  /* 0x0000000413007c0c */ /* 0x004fda0008706670 */
[----:B------:R-:W-:Y:S05]  /*0ab0*/  @P0 EXIT ;  /* 0x000000000000094d */ /* 0x000fea0003800000 */
[----:B------:R-:W1:Y:S01]  /*0ac0*/  LDC.64 R2, c[0x0][0x390] ;  /* 0x0000e400ff027b82 */ /* 0x000e620000000a00 */
[----:B------:R-:W-:Y:S01]  /*0ad0*/  R2UR UR4, R20 ;  /* 0x00000000140472ca */ /* 0x000fe200000e0000 */
[----:B------:R-:W-:Y:S01]  /*0ae0*/  IMAD R19, R19, R5, R16 ;  /* 0x0000000513137224 */ /* 0x000fe200078e0210 */
[----:B------:R-:W-:-:S03]  /*0af0*/  R2UR UR5, R21 ;  /* 0x00000000150572ca */ /* 0x000fc600000e0000 */
[----:B-1----:R-:W-:-:S10]  /*0b00*/  IMAD.WIDE.U32 R2, R19, 0x4, R2 ;  /* 0x0000000413027825 */ /* 0x002fd400078e0002 */
[----:B------:R-:W-:Y:S01]  /*0b10*/  STG.E desc[UR4][R2.64], R25 ;  /* 0x0000001902007986 */ /* 0x000fe2000c101904 */
[----:B------:R-:W-:Y:S05]  /*0b20*/  EXIT ;  /* 0x000000000000794d */ /* 0x000fea0003800000 */
.L_x_4:
[----:B------:R-:W-:-:S00]  /*0b30*/  BRA `(.L_x_4) ;  /* 0xfffffffc00fc7947 */ /* 0x000fc0000383ffff */
[----:B------:R-:W-:-:S00]  /*0b40*/  NOP ;  /* 0x0000000000007918 */ /* 0x000fc00000000000 */
        /* <DEDUP_REMOVED lines=11> */
.L_x_5:


//--------------------- .nv.global.init           --------------------------
	.section	.nv.global.init,"aw",@progbits
.nv.global.init:
	.type		$str$2,@object
	.size		$str$2,($str - $str$2)
$str$2:
        /*0000*/ 	.byte	0x54, 0x49, 0x4c, 0x45, 0x5f, 0x57, 0x49, 0x44, 0x54, 0x48, 0x20, 0x3d, 0x3d, 0x20, 0x62, 0x6c
        /*0010*/ 	.byte	0x6f, 0x63, 0x6b, 0x44, 0x69, 0x6d, 0x2e, 0x79, 0x00
	.type		$str,@object
	.size		$str,($str$1 - $str)
$str:
        /*0019*/ 	.byte	0x54, 0x49, 0x4c, 0x45, 0x5f, 0x57, 0x49, 0x44, 0x54, 0x48, 0x20, 0x3d, 0x3d, 0x20, 0x62, 0x6c
        /*0029*/ 	.byte	0x6f, 0x63, 0x6b, 0x44, 0x69, 0x6d, 0x2e, 0x78, 0x00
	.type		$str$1,@object
	.size		$str$1,(__unnamed_1 - $str$1)
$str$1:
        /*0032*/ 	.byte	0x2f, 0x74, 0x6d, 0x70, 0x2f, 0x73, 0x61, 0x73, 0x73, 0x5f, 0x63, 0x75, 0x5f, 0x65, 0x77, 0x36
        /*0042*/ 	.byte	0x70, 0x7a, 0x36, 0x34, 0x5f, 0x2f, 0x6b, 0x2e, 0x63, 0x75, 0x00
	.type		__unnamed_1,@object
	.size		__unnamed_1,(.L_0 - __unnamed_1)
__unnamed_1:
        /*004d*/ 	.byte	0x76, 0x6f, 0x69, 0x64, 0x20, 0x74, 0x69, 0x6c, 0x65, 0x64, 0x5f, 0x6d, 0x61, 0x74, 0x5f, 0x6d
        /*005d*/ 	.byte	0x75, 0x6c, 0x5f, 0x6b, 0x65, 0x72, 0x6e, 0x65, 0x6c, 0x28, 0x66, 0x6c, 0x6f, 0x61, 0x74, 0x20
        /*006d*/ 	.byte	0x2a, 0x2c, 0x20, 0x66, 0x6c, 0x6f, 0x61, 0x74, 0x20, 0x2a, 0x2c, 0x20, 0x66, 0x6c, 0x6f, 0x61
        /*007d*/ 	.byte	0x74, 0x20, 0x2a, 0x2c, 0x20, 0x69, 0x6e, 0x74, 0x2c, 0x20, 0x69, 0x6e, 0x74, 0x2c, 0x20, 0x69
        /*008d*/ 	.byte	0x6e, 0x74, 0x29, 0x00
.L_0:


//--------------------- .nv.shared._Z20tiled_mat_mul_kernelPfS_S_iii --------------------------
	.section	.nv.shared._Z20tiled_mat_mul_kernelPfS_S_iii,"aw",@nobits
	.sectionflags	@""
	.align	4
.nv.shared._Z20tiled_mat_mul_kernelPfS_S_iii:
	.zero		9216


//--------------------- .nv.shared.reserved.0     --------------------------
	.section	.nv.shared.reserved.0,"aw",@nobits
	.weak		__nv_reservedSMEM_offset_0_alias
	.size		__nv_reservedSMEM_offset_0_alias, 0, 64
	.other		__nv_reservedSMEM_offset_0_alias,@"STO_CUDA_RESERVED_SHARED STV_DEFAULT"
__nv_reservedSMEM_offset_0_alias:
	.zero		0
	.zero		64


//--------------------- .nv.constant0._Z20tiled_mat_mul_kernelPfS_S_iii --------------------------
	.section	.nv.constant0._Z20tiled_mat_mul_kernelPfS_S_iii,"a",@progbits
	.sectionflags	@""
	.align	4
.nv.constant0._Z20tiled_mat_mul_kernelPfS_S_iii:
	.zero		932


//--------------------- SYMBOLS --------------------------

	.type		.nv.reservedSmem.offset0,@object
	.size		.nv.reservedSmem.offset0,0x4
	.type		.nv.reservedSmem.cap,@object
	.size		.nv.reservedSmem.cap,0x4
	.type		__assertfail,@function
